//
// Generated by NVIDIA NVVM Compiler
//
// Compiler Build ID: CL-36424714
// Cuda compilation tools, release 13.0, V13.0.88
// Based on NVVM 20.0.0
//

.version 9.0
.target sm_100
.address_size 64

	// .globl	_Z6KernalPfPd

.visible .entry _Z6KernalPfPd(
	.param .u64 .ptr .align 1 _Z6KernalPfPd_param_0,
	.param .u64 .ptr .align 1 _Z6KernalPfPd_param_1
)
{
	.reg .pred 	%p<2>;
	.reg .b32 	%r<7>;
	.reg .b64 	%rd<6>;

	ld.param.u64 	%rd1, [_Z6KernalPfPd_param_0];
	ld.param.u64 	%rd2, [_Z6KernalPfPd_param_1];
	mov.u32 	%r1, %tid.x;
	mov.u32 	%r2, %ntid.x;
	mov.u32 	%r3, %ctaid.x;
	mul.lo.s32 	%r4, %r3, %r2;
	neg.s32 	%r5, %r4;
	setp.ne.s32 	%p1, %r1, %r5;
	@%p1 bra 	$L__BB0_2;
	cvta.to.global.u64 	%rd3, %rd1;
	cvta.to.global.u64 	%rd4, %rd2;
	mov.b32 	%r6, 1123169075;
	st.global.u32 	[%rd3], %r6;
	mov.b64 	%rd5, 4638222071856784998;
	st.global.u64 	[%rd4], %rd5;
$L__BB0_2:
	ret;

}


// ===== COMPILED SASS (sm_100) =====

	.target	sm_100

	.elftype	@"ET_EXEC"


//--------------------- .note.nv.tkinfo           --------------------------
	.section	.note.nv.tkinfo,"",@"SHT_NOTE"
	.sectionflags	@"SHF_NOTE_NV_TKINFO"
	.tkinfo
        /*0018*/ 	.word	0x00000002
        /*0030*/ 	.string	""
        /*0030*/ 	.string	"ptxas"
        /*0030*/ 	.string	"Cuda compilation tools, release 13.0, V13.0.88"
        /*0030*/ 	.string	"Build cuda_13.0.r13.0/compiler.36424714_0"
        /*0030*/ 	.string	"-arch sm_100 -m 64 "



//--------------------- .note.nv.cuinfo           --------------------------
	.section	.note.nv.cuinfo,"",@"SHT_NOTE"
	.sectionflags	@"SHF_NOTE_NV_CUINFO"
        /*0018*/ 	.short	0x0002
        /*001a*/ 	.short	0x0064
        /*001c*/ 	.short	0x0082
	.zero		2


//--------------------- .nv.info                  --------------------------
	.section	.nv.info,"",@"SHT_CUDA_INFO"
	.align	4


	//----- nvinfo : EIATTR_REGCOUNT
	.align		4
        /*0000*/ 	.byte	0x04, 0x2f
        /*0002*/ 	.short	(.L_1 - .L_0)
	.align		4
.L_0:
        /*0004*/ 	.word	index@(_Z6KernalPfPd)
        /*0008*/ 	.word	0x0000000c


	//----- nvinfo : EIATTR_FRAME_SIZE
	.align		4
.L_1:
        /*000c*/ 	.byte	0x04, 0x11
        /*000e*/ 	.short	(.L_3 - .L_2)
	.align		4
.L_2:
        /*0010*/ 	.word	index@(_Z6KernalPfPd)
        /*0014*/ 	.word	0x00000000


	//----- nvinfo : EIATTR_MIN_STACK_SIZE
	.align		4
.L_3:
        /*0018*/ 	.byte	0x04, 0x12
        /*001a*/ 	.short	(.L_5 - .L_4)
	.align		4
.L_4:
        /*001c*/ 	.word	index@(_Z6KernalPfPd)
        /*0020*/ 	.word	0x00000000
.L_5:


//--------------------- .nv.compat                --------------------------
	.section	.nv.compat,"",@"SHT_CUDA_COMPAT_INFO"
	.align	4
        /*0000*/ 	.byte	0x02, 0x09, 0x00, 0x00, 0x02, 0x02, 0x01, 0x00, 0x02, 0x05, 0x05, 0x00, 0x03, 0x07, 0x01, 0x01
        /*0010*/ 	.byte	0x02, 0x03, 0x00, 0x00, 0x02, 0x06, 0x01, 0x00, 0x04, 0x0b, 0x08, 0x00, 0x09, 0x00, 0x00, 0x00
        /*0020*/ 	.byte	0x00, 0x00, 0x00, 0x00


//--------------------- .nv.info._Z6KernalPfPd    --------------------------
	.section	.nv.info._Z6KernalPfPd,"",@"SHT_CUDA_INFO"
	.sectionflags	@""
	.align	4


	//----- nvinfo : EIATTR_CUDA_API_VERSION
	.align		4
        /*0000*/ 	.byte	0x04, 0x37
        /*0002*/ 	.short	(.L_7 - .L_6)
.L_6:
        /*0004*/ 	.word	0x00000082


	//----- nvinfo : EIATTR_KPARAM_INFO
	.align		4
.L_7:
        /*0008*/ 	.byte	0x04, 0x17
        /*000a*/ 	.short	(.L_9 - .L_8)
.L_8:
        /*000c*/ 	.word	0x00000000
        /*0010*/ 	.short	0x0001
        /*0012*/ 	.short	0x0008
        /*0014*/ 	.byte	0x00, 0xf5, 0x21, 0x00


	//----- nvinfo : EIATTR_KPARAM_INFO
	.align		4
.L_9:
        /*0018*/ 	.byte	0x04, 0x17
        /*001a*/ 	.short	(.L_11 - .L_10)
.L_10:
        /*001c*/ 	.word	0x00000000
        /*0020*/ 	.short	0x0000
        /*0022*/ 	.short	0x0000
        /*0024*/ 	.byte	0x00, 0xf5, 0x21, 0x00


	//----- nvinfo : EIATTR_SPARSE_MMA_MASK
	.align		4
.L_11:
        /*0028*/ 	.byte	0x03, 0x50
        /*002a*/ 	.short	0x0000


	//----- nvinfo : EIATTR_MAXREG_COUNT
	.align		4
        /*002c*/ 	.byte	0x03, 0x1b
        /*002e*/ 	.short	0x00ff


	//----- nvinfo : EIATTR_MERCURY_ISA_VERSION
	.align		4
        /*0030*/ 	.byte	0x03, 0x5f
        /*0032*/ 	.short	0x0101


	//----- nvinfo : EIATTR_VRC_CTA_INIT_COUNT
	.align		4
        /*0034*/ 	.byte	0x02, 0x4a
	.zero		1
	.zero		1


	//----- nvinfo : EIATTR_EXIT_INSTR_OFFSETS
	.align		4
        /*0038*/ 	.byte	0x04, 0x1c
        /*003a*/ 	.short	(.L_13 - .L_12)


	//   ....[0]....
.L_12:
        /*003c*/ 	.word	0x00000070


	//   ....[1]....
        /*0040*/ 	.word	0x00000100


	//----- nvinfo : EIATTR_CBANK_PARAM_SIZE
	.align		4
.L_13:
        /*0044*/ 	.byte	0x03, 0x19
        /*0046*/ 	.short	0x0010


	//----- nvinfo : EIATTR_PARAM_CBANK
	.align		4
        /*0048*/ 	.byte	0x04, 0x0a
        /*004a*/ 	.short	(.L_15 - .L_14)
	.align		4
.L_14:
        /*004c*/ 	.word	index@(.nv.constant0._Z6KernalPfPd)
        /*0050*/ 	.short	0x0380
        /*0052*/ 	.short	0x0010


	//----- nvinfo : EIATTR_SW_WAR
	.align		4
.L_15:
        /*0054*/ 	.byte	0x04, 0x36
        /*0056*/ 	.short	(.L_17 - .L_16)
.L_16:
        /*0058*/ 	.word	0x00000008
.L_17:


//--------------------- .nv.callgraph             --------------------------
	.section	.nv.callgraph,"",@"SHT_CUDA_CALLGRAPH"
	.align	4
	.sectionentsize	8
	.align		4
        /*0000*/ 	.word	0x00000000
	.align		4
        /*0004*/ 	.word	0xffffffff
	.align		4
        /*0008*/ 	.word	0x00000000
	.align		4
        /*000c*/ 	.word	0xfffffffe
	.align		4
        /*0010*/ 	.word	0x00000000
	.align		4
        /*0014*/ 	.word	0xfffffffd
	.align		4
        /*0018*/ 	.word	0x00000000
	.align		4
        /*001c*/ 	.word	0xfffffffc


//--------------------- .text._Z6KernalPfPd       --------------------------
	.section	.text._Z6KernalPfPd,"ax",@progbits
	.align	128
        .global         _Z6KernalPfPd
        .type           _Z6KernalPfPd,@function
        .size           _Z6KernalPfPd,(.L_x_1 - _Z6KernalPfPd)
        .other          _Z6KernalPfPd,@"STO_CUDA_ENTRY STV_DEFAULT"
_Z6KernalPfPd:
.text._Z6KernalPfPd:
[----:B------:R-:W-:Y:S01]  /*0000*/  LDC R1, c[0x0][0x37c] ;  /* 0x0000df00ff017b82 */ /* 0x000fe20000000800 */
[----:B------:R-:W0:Y:S07]  /*0010*/  S2R R0, SR_TID.X ;  /* 0x0000000000007919 */ /* 0x000e2e0000002100 */
[----:B------:R-:W1:Y:S01]  /*0020*/  S2UR UR5, SR_CTAID.X ;  /* 0x00000000000579c3 */ /* 0x000e620000002500 */
[----:B------:R-:W2:Y:S02]  /*0030*/  LDCU UR4, c[0x0][0x360] ;  /* 0x00006c00ff0477ac */ /* 0x000ea40008000800 */
[----:B--2---:R-:W-:-:S04]  /*0040*/  UIADD3 UR4, UPT, UPT, URZ, -UR4, URZ ;  /* 0x80000004ff047290 */ /* 0x004fc8000fffe0ff */
[----:B-1----:R-:W-:-:S06]  /*0050*/  UIMAD UR5, UR4, UR5, URZ ;  /* 0x00000005040572a4 */ /* 0x002fcc000f8e02ff */
[----:B0-----:R-:W-:-:S13]  /*0060*/  ISETP.NE.AND P0, PT, R0, UR5, PT ;  /* 0x0000000500007c0c */ /* 0x001fda000bf05270 */
[----:B------:R-:W-:Y:S05]  /*0070*/  @P0 EXIT ;  /* 0x000000000000094d */ /* 0x000fea0003800000 */
[----:B------:R-:W0:Y:S01]  /*0080*/  LDC.64 R2, c[0x0][0x380] ;  /* 0x0000e000ff027b82 */ /* 0x000e220000000a00 */
[----:B------:R-:W0:Y:S01]  /*0090*/  LDCU.64 UR4, c[0x0][0x358] ;  /* 0x00006b00ff0477ac */ /* 0x000e220008000a00 */
[----:B------:R-:W-:Y:S02]  /*00a0*/  HFMA2 R6, -RZ, RZ, 1638, 1638 ;  /* 0x66666666ff067431 */ /* 0x000fe400000001ff */
[----:B------:R-:W-:Y:S02]  /*00b0*/  IMAD.MOV.U32 R9, RZ, RZ, 0x42f23333 ;  /* 0x42f23333ff097424 */ /* 0x000fe400078e00ff */
[----:B------:R-:W-:Y:S02]  /*00c0*/  IMAD.MOV.U32 R7, RZ, RZ, 0x405e4666 ;  /* 0x405e4666ff077424 */ /* 0x000fe400078e00ff */
[----:B------:R-:W1:Y:S01]  /*00d0*/  LDC.64 R4, c[0x0][0x388] ;  /* 0x0000e200ff047b82 */ /* 0x000e620000000a00 */
[----:B0-----:R-:W-:Y:S04]  /*00e0*/  STG.E desc[UR4][R2.64], R9 ;  /* 0x0000000902007986 */ /* 0x001fe8000c101904 */
[----:B-1----:R-:W-:Y:S01]  /*00f0*/  STG.E.64 desc[UR4][R4.64], R6 ;  /* 0x0000000604007986 */ /* 0x002fe2000c101b04 */
[----:B------:R-:W-:Y:S05]  /*0100*/  EXIT ;  /* 0x000000000000794d */ /* 0x000fea0003800000 */
.L_x_0:
[----:B------:R-:W-:-:S00]  /*0110*/  BRA `(.L_x_0) ;  /* 0xfffffffc00fc7947 */ /* 0x000fc0000383ffff */
[----:B------:R-:W-:-:S00]  /*0120*/  NOP ;  /* 0x0000000000007918 */ /* 0x000fc00000000000 */
        /* <DEDUP_REMOVED lines=13> */
.L_x_1:


//--------------------- .nv.shared.reserved.0     --------------------------
	.section	.nv.shared.reserved.0,"aw",@nobits
	.weak		__nv_reservedSMEM_offset_0_alias
	.size		__nv_reservedSMEM_offset_0_alias, 0, 64
	.other		__nv_reservedSMEM_offset_0_alias,@"STO_CUDA_RESERVED_SHARED STV_DEFAULT"
__nv_reservedSMEM_offset_0_alias:
	.zero		0
	.zero		64


//--------------------- .nv.constant0._Z6KernalPfPd --------------------------
	.section	.nv.constant0._Z6KernalPfPd,"a",@progbits
	.sectionflags	@""
	.align	4
.nv.constant0._Z6KernalPfPd:
	.zero		912


//--------------------- SYMBOLS --------------------------

	.type		.nv.reservedSmem.offset0,@object
	.size		.nv.reservedSmem.offset0,0x4
